//
// Generated by NVIDIA NVVM Compiler
//
// Compiler Build ID: CL-36424714
// Cuda compilation tools, release 13.0, V13.0.88
// Based on NVVM 20.0.0
//

.version 9.0
.target sm_100
.address_size 64

	// .globl	_Z7gpu_sumPiS_i
// _ZZ8SumArrayPiS_E7mycache has been demoted

.visible .entry _Z7gpu_sumPiS_i(
	.param .u64 .ptr .align 1 _Z7gpu_sumPiS_i_param_0,
	.param .u64 .ptr .align 1 _Z7gpu_sumPiS_i_param_1,
	.param .u32 _Z7gpu_sumPiS_i_param_2
)
{


	trap;

}
	// .globl	_Z8SumArrayPiS_
.visible .entry _Z8SumArrayPiS_(
	.param .u64 .ptr .align 1 _Z8SumArrayPiS__param_0,
	.param .u64 .ptr .align 1 _Z8SumArrayPiS__param_1
)
{
	.reg .pred 	%p<14>;
	.reg .b32 	%r<80>;
	.reg .b64 	%rd<15>;
	// demoted variable
	.shared .align 4 .b8 _ZZ8SumArrayPiS_E7mycache[256];
	ld.param.u64 	%rd2, [_Z8SumArrayPiS__param_0];
	ld.param.u64 	%rd3, [_Z8SumArrayPiS__param_1];
	cvta.to.global.u64 	%rd1, %rd3;
	mov.u32 	%r1, %tid.x;
	mov.u32 	%r2, %ctaid.x;
	mov.u32 	%r28, %ntid.x;
	mad.lo.s32 	%r75, %r2, %r28, %r1;
	mov.u32 	%r29, %nctaid.x;
	mul.lo.s32 	%r4, %r29, %r28;
	setp.gt.s32 	%p1, %r75, 2047999;
	mov.b32 	%r79, 0;
	@%p1 bra 	$L__BB1_7;
	add.s32 	%r32, %r75, %r4;
	max.s32 	%r33, %r32, 2048000;
	setp.lt.s32 	%p2, %r32, 2048000;
	selp.u32 	%r34, 1, 0, %p2;
	add.s32 	%r35, %r32, %r34;
	sub.s32 	%r36, %r33, %r35;
	div.u32 	%r37, %r36, %r4;
	add.s32 	%r38, %r37, %r34;
	add.s32 	%r5, %r38, 1;
	and.b32  	%r6, %r5, 3;
	setp.lt.u32 	%p3, %r38, 3;
	mov.b32 	%r79, 0;
	@%p3 bra 	$L__BB1_4;
	and.b32  	%r40, %r5, -4;
	shl.b32 	%r7, %r4, 2;
	neg.s32 	%r70, %r40;
	mov.b32 	%r79, 0;
	mul.wide.s32 	%rd6, %r4, 4;
$L__BB1_3:
	mul.wide.s32 	%rd4, %r75, 4;
	add.s64 	%rd5, %rd1, %rd4;
	ld.global.u32 	%r41, [%rd5];
	add.s32 	%r42, %r41, %r79;
	add.s64 	%rd7, %rd5, %rd6;
	ld.global.u32 	%r43, [%rd7];
	add.s32 	%r44, %r43, %r42;
	add.s64 	%rd8, %rd7, %rd6;
	ld.global.u32 	%r45, [%rd8];
	add.s32 	%r46, %r45, %r44;
	add.s64 	%rd9, %rd8, %rd6;
	ld.global.u32 	%r47, [%rd9];
	add.s32 	%r79, %r47, %r46;
	add.s32 	%r75, %r75, %r7;
	add.s32 	%r70, %r70, 4;
	setp.ne.s32 	%p4, %r70, 0;
	@%p4 bra 	$L__BB1_3;
$L__BB1_4:
	setp.eq.s32 	%p5, %r6, 0;
	@%p5 bra 	$L__BB1_7;
	neg.s32 	%r76, %r6;
$L__BB1_6:
	.pragma "nounroll";
	mul.wide.s32 	%rd10, %r75, 4;
	add.s64 	%rd11, %rd1, %rd10;
	ld.global.u32 	%r48, [%rd11];
	add.s32 	%r79, %r48, %r79;
	add.s32 	%r75, %r75, %r4;
	add.s32 	%r76, %r76, 1;
	setp.ne.s32 	%p6, %r76, 0;
	@%p6 bra 	$L__BB1_6;
$L__BB1_7:
	shl.b32 	%r49, %r1, 2;
	mov.u32 	%r50, _ZZ8SumArrayPiS_E7mycache;
	add.s32 	%r26, %r50, %r49;
	st.shared.u32 	[%r26], %r79;
	bar.sync 	0;
	setp.gt.u32 	%p7, %r1, 31;
	@%p7 bra 	$L__BB1_9;
	ld.shared.u32 	%r51, [%r26+128];
	ld.shared.u32 	%r52, [%r26];
	add.s32 	%r53, %r52, %r51;
	st.shared.u32 	[%r26], %r53;
$L__BB1_9:
	bar.sync 	0;
	setp.gt.u32 	%p8, %r1, 15;
	@%p8 bra 	$L__BB1_11;
	ld.shared.u32 	%r54, [%r26+64];
	ld.shared.u32 	%r55, [%r26];
	add.s32 	%r56, %r55, %r54;
	st.shared.u32 	[%r26], %r56;
$L__BB1_11:
	bar.sync 	0;
	setp.gt.u32 	%p9, %r1, 7;
	@%p9 bra 	$L__BB1_13;
	ld.shared.u32 	%r57, [%r26+32];
	ld.shared.u32 	%r58, [%r26];
	add.s32 	%r59, %r58, %r57;
	st.shared.u32 	[%r26], %r59;
$L__BB1_13:
	bar.sync 	0;
	setp.gt.u32 	%p10, %r1, 3;
	@%p10 bra 	$L__BB1_15;
	ld.shared.u32 	%r60, [%r26+16];
	ld.shared.u32 	%r61, [%r26];
	add.s32 	%r62, %r61, %r60;
	st.shared.u32 	[%r26], %r62;
$L__BB1_15:
	bar.sync 	0;
	setp.gt.u32 	%p11, %r1, 1;
	@%p11 bra 	$L__BB1_17;
	ld.shared.u32 	%r63, [%r26+8];
	ld.shared.u32 	%r64, [%r26];
	add.s32 	%r65, %r64, %r63;
	st.shared.u32 	[%r26], %r65;
$L__BB1_17:
	bar.sync 	0;
	setp.ne.s32 	%p12, %r1, 0;
	@%p12 bra 	$L__BB1_19;
	ld.shared.u32 	%r66, [_ZZ8SumArrayPiS_E7mycache+4];
	ld.shared.u32 	%r67, [%r26];
	add.s32 	%r68, %r67, %r66;
	st.shared.u32 	[%r26], %r68;
$L__BB1_19:
	setp.ne.s32 	%p13, %r1, 0;
	bar.sync 	0;
	@%p13 bra 	$L__BB1_21;
	ld.shared.u32 	%r69, [_ZZ8SumArrayPiS_E7mycache];
	cvta.to.global.u64 	%rd12, %rd2;
	mul.wide.u32 	%rd13, %r2, 4;
	add.s64 	%rd14, %rd12, %rd13;
	st.global.u32 	[%rd14], %r69;
$L__BB1_21:
	ret;

}


// ===== COMPILED SASS (sm_100) =====

	.target	sm_100

	.elftype	@"ET_EXEC"


//--------------------- .note.nv.tkinfo           --------------------------
	.section	.note.nv.tkinfo,"",@"SHT_NOTE"
	.sectionflags	@"SHF_NOTE_NV_TKINFO"
	.tkinfo
        /*0018*/ 	.word	0x00000002
        /*0030*/ 	.string	""
        /*0030*/ 	.string	"ptxas"
        /*0030*/ 	.string	"Cuda compilation tools, release 13.0, V13.0.88"
        /*0030*/ 	.string	"Build cuda_13.0.r13.0/compiler.36424714_0"
        /*0030*/ 	.string	"-arch sm_100 -m 64 "



//--------------------- .note.nv.cuinfo           --------------------------
	.section	.note.nv.cuinfo,"",@"SHT_NOTE"
	.sectionflags	@"SHF_NOTE_NV_CUINFO"
        /*0018*/ 	.short	0x0002
        /*001a*/ 	.short	0x0064
        /*001c*/ 	.short	0x0082
	.zero		2


//--------------------- .nv.info                  --------------------------
	.section	.nv.info,"",@"SHT_CUDA_INFO"
	.align	4


	//----- nvinfo : EIATTR_REGCOUNT
	.align		4
        /*0000*/ 	.byte	0x04, 0x2f
        /*0002*/ 	.short	(.L_1 - .L_0)
	.align		4
.L_0:
        /*0004*/ 	.word	index@(_Z7gpu_sumPiS_i)
        /*0008*/ 	.word	0x00000004


	//----- nvinfo : EIATTR_FRAME_SIZE
	.align		4
.L_1:
        /*000c*/ 	.byte	0x04, 0x11
        /*000e*/ 	.short	(.L_3 - .L_2)
	.align		4
.L_2:
        /*0010*/ 	.word	index@(_Z7gpu_sumPiS_i)
        /*0014*/ 	.word	0x00000000


	//----- nvinfo : EIATTR_REGCOUNT
	.align		4
.L_3:
        /*0018*/ 	.byte	0x04, 0x2f
        /*001a*/ 	.short	(.L_5 - .L_4)
	.align		4
.L_4:
        /*001c*/ 	.word	index@(_Z8SumArrayPiS_)
        /*0020*/ 	.word	0x00000020


	//----- nvinfo : EIATTR_FRAME_SIZE
	.align		4
.L_5:
        /*0024*/ 	.byte	0x04, 0x11
        /*0026*/ 	.short	(.L_7 - .L_6)
	.align		4
.L_6:
        /*0028*/ 	.word	index@(_Z8SumArrayPiS_)
        /*002c*/ 	.word	0x00000000


	//----- nvinfo : EIATTR_MIN_STACK_SIZE
	.align		4
.L_7:
        /*0030*/ 	.byte	0x04, 0x12
        /*0032*/ 	.short	(.L_9 - .L_8)
	.align		4
.L_8:
        /*0034*/ 	.word	index@(_Z8SumArrayPiS_)
        /*0038*/ 	.word	0x00000000


	//----- nvinfo : EIATTR_MIN_STACK_SIZE
	.align		4
.L_9:
        /*003c*/ 	.byte	0x04, 0x12
        /*003e*/ 	.short	(.L_11 - .L_10)
	.align		4
.L_10:
        /*0040*/ 	.word	index@(_Z7gpu_sumPiS_i)
        /*0044*/ 	.word	0x00000000
.L_11:


//--------------------- .nv.compat                --------------------------
	.section	.nv.compat,"",@"SHT_CUDA_COMPAT_INFO"
	.align	4
        /*0000*/ 	.byte	0x02, 0x09, 0x00, 0x00, 0x02, 0x02, 0x01, 0x00, 0x02, 0x05, 0x05, 0x00, 0x03, 0x07, 0x01, 0x01
        /*0010*/ 	.byte	0x02, 0x03, 0x00, 0x00, 0x02, 0x06, 0x01, 0x00, 0x04, 0x0b, 0x08, 0x00, 0x09, 0x00, 0x00, 0x00
        /*0020*/ 	.byte	0x00, 0x00, 0x00, 0x00


//--------------------- .nv.info._Z8SumArrayPiS_  --------------------------
	.section	.nv.info._Z8SumArrayPiS_,"",@"SHT_CUDA_INFO"
	.sectionflags	@""
	.align	4


	//----- nvinfo : EIATTR_CUDA_API_VERSION
	.align		4
        /*0000*/ 	.byte	0x04, 0x37
        /*0002*/ 	.short	(.L_13 - .L_12)
.L_12:
        /*0004*/ 	.word	0x00000082


	//----- nvinfo : EIATTR_KPARAM_INFO
	.align		4
.L_13:
        /*0008*/ 	.byte	0x04, 0x17
        /*000a*/ 	.short	(.L_15 - .L_14)
.L_14:
        /*000c*/ 	.word	0x00000000
        /*0010*/ 	.short	0x0001
        /*0012*/ 	.short	0x0008
        /*0014*/ 	.byte	0x00, 0xf5, 0x21, 0x00


	//----- nvinfo : EIATTR_KPARAM_INFO
	.align		4
.L_15:
        /*0018*/ 	.byte	0x04, 0x17
        /*001a*/ 	.short	(.L_17 - .L_16)
.L_16:
        /*001c*/ 	.word	0x00000000
        /*0020*/ 	.short	0x0000
        /*0022*/ 	.short	0x0000
        /*0024*/ 	.byte	0x00, 0xf5, 0x21, 0x00


	//----- nvinfo : EIATTR_SPARSE_MMA_MASK
	.align		4
.L_17:
        /*0028*/ 	.byte	0x03, 0x50
        /*002a*/ 	.short	0x0000


	//----- nvinfo : EIATTR_MAXREG_COUNT
	.align		4
        /*002c*/ 	.byte	0x03, 0x1b
        /*002e*/ 	.short	0x00ff


	//----- nvinfo : EIATTR_NUM_BARRIERS
	.align		4
        /*0030*/ 	.byte	0x02, 0x4c
        /*0032*/ 	.byte	0x01
	.zero		1


	//----- nvinfo : EIATTR_MERCURY_ISA_VERSION
	.align		4
        /*0034*/ 	.byte	0x03, 0x5f
        /*0036*/ 	.short	0x0101


	//----- nvinfo : EIATTR_VRC_CTA_INIT_COUNT
	.align		4
        /*0038*/ 	.byte	0x02, 0x4a
	.zero		1
	.zero		1


	//----- nvinfo : EIATTR_EXIT_INSTR_OFFSETS
	.align		4
        /*003c*/ 	.byte	0x04, 0x1c
        /*003e*/ 	.short	(.L_19 - .L_18)


	//   ....[0]....
.L_18:
        /*0040*/ 	.word	0x00000d00


	//   ....[1]....
        /*0044*/ 	.word	0x00000d50


	//----- nvinfo : EIATTR_CRS_STACK_SIZE
	.align		4
.L_19:
        /*0048*/ 	.byte	0x04, 0x1e
        /*004a*/ 	.short	(.L_21 - .L_20)
.L_20:
        /*004c*/ 	.word	0x00000000


	//----- nvinfo : EIATTR_CBANK_PARAM_SIZE
	.align		4
.L_21:
        /*0050*/ 	.byte	0x03, 0x19
        /*0052*/ 	.short	0x0010


	//----- nvinfo : EIATTR_PARAM_CBANK
	.align		4
        /*0054*/ 	.byte	0x04, 0x0a
        /*0056*/ 	.short	(.L_23 - .L_22)
	.align		4
.L_22:
        /*0058*/ 	.word	index@(.nv.constant0._Z8SumArrayPiS_)
        /*005c*/ 	.short	0x0380
        /*005e*/ 	.short	0x0010


	//----- nvinfo : EIATTR_SW_WAR
	.align		4
.L_23:
        /*0060*/ 	.byte	0x04, 0x36
        /*0062*/ 	.short	(.L_25 - .L_24)
.L_24:
        /*0064*/ 	.word	0x00000008
.L_25:


//--------------------- .nv.info._Z7gpu_sumPiS_i  --------------------------
	.section	.nv.info._Z7gpu_sumPiS_i,"",@"SHT_CUDA_INFO"
	.sectionflags	@""
	.align	4


	//----- nvinfo : EIATTR_CUDA_API_VERSION
	.align		4
        /*0000*/ 	.byte	0x04, 0x37
        /*0002*/ 	.short	(.L_27 - .L_26)
.L_26:
        /*0004*/ 	.word	0x00000082


	//----- nvinfo : EIATTR_KPARAM_INFO
	.align		4
.L_27:
        /*0008*/ 	.byte	0x04, 0x17
        /*000a*/ 	.short	(.L_29 - .L_28)
.L_28:
        /*000c*/ 	.word	0x00000000
        /*0010*/ 	.short	0x0002
        /*0012*/ 	.short	0x0010
        /*0014*/ 	.byte	0x00, 0xf0, 0x11, 0x00


	//----- nvinfo : EIATTR_KPARAM_INFO
	.align		4
.L_29:
        /*0018*/ 	.byte	0x04, 0x17
        /*001a*/ 	.short	(.L_31 - .L_30)
.L_30:
        /*001c*/ 	.word	0x00000000
        /*0020*/ 	.short	0x0001
        /*0022*/ 	.short	0x0008
        /*0024*/ 	.byte	0x00, 0xf5, 0x21, 0x00


	//----- nvinfo : EIATTR_KPARAM_INFO
	.align		4
.L_31:
        /*0028*/ 	.byte	0x04, 0x17
        /*002a*/ 	.short	(.L_33 - .L_32)
.L_32:
        /*002c*/ 	.word	0x00000000
        /*0030*/ 	.short	0x0000
        /*0032*/ 	.short	0x0000
        /*0034*/ 	.byte	0x00, 0xf5, 0x21, 0x00


	//----- nvinfo : EIATTR_SPARSE_MMA_MASK
	.align		4
.L_33:
        /*0038*/ 	.byte	0x03, 0x50
        /*003a*/ 	.short	0x0000


	//----- nvinfo : EIATTR_MAXREG_COUNT
	.align		4
        /*003c*/ 	.byte	0x03, 0x1b
        /*003e*/ 	.short	0x00ff


	//----- nvinfo : EIATTR_MERCURY_ISA_VERSION
	.align		4
        /*0040*/ 	.byte	0x03, 0x5f
        /*0042*/ 	.short	0x0101


	//----- nvinfo : EIATTR_VRC_CTA_INIT_COUNT
	.align		4
        /*0044*/ 	.byte	0x02, 0x4a
	.zero		1
	.zero		1


	//----- nvinfo : EIATTR_CBANK_PARAM_SIZE
	.align		4
        /*0048*/ 	.byte	0x03, 0x19
        /*004a*/ 	.short	0x0014


	//----- nvinfo : EIATTR_PARAM_CBANK
	.align		4
        /*004c*/ 	.byte	0x04, 0x0a
        /*004e*/ 	.short	(.L_35 - .L_34)
	.align		4
.L_34:
        /*0050*/ 	.word	index@(.nv.constant0._Z7gpu_sumPiS_i)
        /*0054*/ 	.short	0x0380
        /*0056*/ 	.short	0x0014


	//----- nvinfo : EIATTR_SW_WAR
	.align		4
.L_35:
        /*0058*/ 	.byte	0x04, 0x36
        /*005a*/ 	.short	(.L_37 - .L_36)
.L_36:
        /*005c*/ 	.word	0x00000008
.L_37:


//--------------------- .nv.callgraph             --------------------------
	.section	.nv.callgraph,"",@"SHT_CUDA_CALLGRAPH"
	.align	4
	.sectionentsize	8
	.align		4
        /*0000*/ 	.word	0x00000000
	.align		4
        /*0004*/ 	.word	0xffffffff
	.align		4
        /*0008*/ 	.word	0x00000000
	.align		4
        /*000c*/ 	.word	0xfffffffe
	.align		4
        /*0010*/ 	.word	0x00000000
	.align		4
        /*0014*/ 	.word	0xfffffffd
	.align		4
        /*0018*/ 	.word	0x00000000
	.align		4
        /*001c*/ 	.word	0xfffffffc


//--------------------- .text._Z8SumArrayPiS_     --------------------------
	.section	.text._Z8SumArrayPiS_,"ax",@progbits
	.align	128
        .global         _Z8SumArrayPiS_
        .type           _Z8SumArrayPiS_,@function
        .size           _Z8SumArrayPiS_,(.L_x_14 - _Z8SumArrayPiS_)
        .other          _Z8SumArrayPiS_,@"STO_CUDA_ENTRY STV_DEFAULT"
_Z8SumArrayPiS_:
.text._Z8SumArrayPiS_:
[----:B------:R-:W-:Y:S01]  /*0000*/  LDC R1, c[0x0][0x37c] ;  /* 0x0000df00ff017b82 */ /* 0x000fe20000000800 */
[----:B------:R-:W0:Y:S01]  /*0010*/  S2R R0, SR_TID.X ;  /* 0x0000000000007919 */ /* 0x000e220000002100 */
[----:B------:R-:W1:Y:S06]  /*0020*/  LDCU UR4, c[0x0][0x360] ;  /* 0x00006c00ff0477ac */ /* 0x000e6c0008000800 */
[----:B------:R-:W1:Y:S01]  /*0030*/  LDC R4, c[0x0][0x370] ;  /* 0x0000dc00ff047b82 */ /* 0x000e620000000800 */
[----:B------:R-:W-:Y:S01]  /*0040*/  BSSY.RECONVERGENT B2, `(.L_x_0) ;  /* 0x00000a0000027945 */ /* 0x000fe20003800200 */
[----:B------:R-:W0:Y:S01]  /*0050*/  S2R R3, SR_CTAID.X ;  /* 0x0000000000037919 */ /* 0x000e220000002500 */
[----:B------:R-:W2:Y:S01]  /*0060*/  LDCU.64 UR6, c[0x0][0x358] ;  /* 0x00006b00ff0677ac */ /* 0x000ea20008000a00 */
[----:B------:R-:W-:-:S02]  /*0070*/  IMAD.MOV.U32 R7, RZ, RZ, RZ ;  /* 0x000000ffff077224 */ /* 0x000fc400078e00ff */
[----:B-1----:R-:W-:Y:S02]  /*0080*/  IMAD R4, R4, UR4, RZ ;  /* 0x0000000404047c24 */ /* 0x002fe4000f8e02ff */
[----:B0-----:R-:W-:-:S05]  /*0090*/  IMAD R5, R3, UR4, R0 ;  /* 0x0000000403057c24 */ /* 0x001fca000f8e0200 */
[----:B------:R-:W-:-:S13]  /*00a0*/  ISETP.GT.AND P0, PT, R5, 0x1f3fff, PT ;  /* 0x001f3fff0500780c */ /* 0x000fda0003f04270 */
[----:B--2---:R-:W-:Y:S05]  /*00b0*/  @P0 BRA `(.L_x_1) ;  /* 0x0000000800600947 */ /* 0x004fea0003800000 */
[----:B------:R-:W0:Y:S01]  /*00c0*/  I2F.U32.RP R10, R4 ;  /* 0x00000004000a7306 */ /* 0x000e220000209000 */
[C---:B------:R-:W-:Y:S01]  /*00d0*/  IMAD.IADD R2, R4.reuse, 0x1, R5 ;  /* 0x0000000104027824 */ /* 0x040fe200078e0205 */
[----:B------:R-:W-:Y:S01]  /*00e0*/  IADD3 R11, PT, PT, RZ, -R4, RZ ;  /* 0x80000004ff0b7210 */ /* 0x000fe20007ffe0ff */
[----:B------:R-:W-:Y:S01]  /*00f0*/  BSSY.RECONVERGENT B1, `(.L_x_2) ;  /* 0x0000089000017945 */ /* 0x000fe20003800200 */
[----:B------:R-:W-:Y:S02]  /*0100*/  ISETP.NE.U32.AND P2, PT, R4, RZ, PT ;  /* 0x000000ff0400720c */ /* 0x000fe40003f45070 */
[C---:B------:R-:W-:Y:S02]  /*0110*/  ISETP.GE.AND P0, PT, R2.reuse, 0x1f4000, PT ;  /* 0x001f40000200780c */ /* 0x040fe40003f06270 */
[----:B------:R-:W-:Y:S02]  /*0120*/  VIMNMX R9, PT, PT, R2, 0x1f4000, !PT ;  /* 0x001f400002097848 */ /* 0x000fe40007fe0100 */
[----:B------:R-:W-:-:S04]  /*0130*/  SEL R8, RZ, 0x1, P0 ;  /* 0x00000001ff087807 */ /* 0x000fc80000000000 */
[----:B------:R-:W-:Y:S01]  /*0140*/  IADD3 R9, PT, PT, R9, -R2, -R8 ;  /* 0x8000000209097210 */ /* 0x000fe20007ffe808 */
[----:B0-----:R-:W0:Y:S02]  /*0150*/  MUFU.RCP R10, R10 ;  /* 0x0000000a000a7308 */ /* 0x001e240000001000 */
[----:B0-----:R-:W-:-:S06]  /*0160*/  VIADD R6, R10, 0xffffffe ;  /* 0x0ffffffe0a067836 */ /* 0x001fcc0000000000 */
[----:B------:R0:W1:Y:S02]  /*0170*/  F2I.FTZ.U32.TRUNC.NTZ R7, R6 ;  /* 0x0000000600077305 */ /* 0x000064000021f000 */
[----:B0-----:R-:W-:Y:S02]  /*0180*/  IMAD.MOV.U32 R6, RZ, RZ, RZ ;  /* 0x000000ffff067224 */ /* 0x001fe400078e00ff */
[----:B-1----:R-:W-:-:S04]  /*0190*/  IMAD R11, R11, R7, RZ ;  /* 0x000000070b0b7224 */ /* 0x002fc800078e02ff */
[----:B------:R-:W-:-:S06]  /*01a0*/  IMAD.HI.U32 R10, R7, R11, R6 ;  /* 0x0000000b070a7227 */ /* 0x000fcc00078e0006 */
[----:B------:R-:W-:-:S05]  /*01b0*/  IMAD.HI.U32 R7, R10, R9, RZ ;  /* 0x000000090a077227 */ /* 0x000fca00078e00ff */
[----:B------:R-:W-:-:S05]  /*01c0*/  IADD3 R2, PT, PT, -R7, RZ, RZ ;  /* 0x000000ff07027210 */ /* 0x000fca0007ffe1ff */
[----:B------:R-:W-:-:S05]  /*01d0*/  IMAD R9, R4, R2, R9 ;  /* 0x0000000204097224 */ /* 0x000fca00078e0209 */
[----:B------:R-:W-:-:S13]  /*01e0*/  ISETP.GE.U32.AND P0, PT, R9, R4, PT ;  /* 0x000000040900720c */ /* 0x000fda0003f06070 */
[----:B------:R-:W-:Y:S02]  /*01f0*/  @P0 IMAD.IADD R9, R9, 0x1, -R4 ;  /* 0x0000000109090824 */ /* 0x000fe400078e0a04 */
[----:B------:R-:W-:-:S03]  /*0200*/  @P0 VIADD R7, R7, 0x1 ;  /* 0x0000000107070836 */ /* 0x000fc60000000000 */
[----:B------:R-:W-:-:S13]  /*0210*/  ISETP.GE.U32.AND P1, PT, R9, R4, PT ;  /* 0x000000040900720c */ /* 0x000fda0003f26070 */
[----:B------:R-:W-:Y:S02]  /*0220*/  @P1 IADD3 R7, PT, PT, R7, 0x1, RZ ;  /* 0x0000000107071810 */ /* 0x000fe40007ffe0ff */
[----:B------:R-:W-:-:S05]  /*0230*/  @!P2 LOP3.LUT R7, RZ, R4, RZ, 0x33, !PT ;  /* 0x00000004ff07a212 */ /* 0x000fca00078e33ff */
[----:B------:R-:W-:-:S04]  /*0240*/  IMAD.IADD R7, R8, 0x1, R7 ;  /* 0x0000000108077824 */ /* 0x000fc800078e0207 */
[C---:B------:R-:W-:Y:S01]  /*0250*/  VIADD R2, R7.reuse, 0x1 ;  /* 0x0000000107027836 */ /* 0x040fe20000000000 */
[----:B------:R-:W-:Y:S01]  /*0260*/  ISETP.GE.U32.AND P0, PT, R7, 0x3, PT ;  /* 0x000000030700780c */ /* 0x000fe20003f06070 */
[----:B------:R-:W-:-:S03]  /*0270*/  HFMA2 R7, -RZ, RZ, 0, 0 ;  /* 0x00000000ff077431 */ /* 0x000fc600000001ff */
[----:B------:R-:W-:-:S09]  /*0280*/  LOP3.LUT R6, R2, 0x3, RZ, 0xc0, !PT ;  /* 0x0000000302067812 */ /* 0x000fd200078ec0ff */
[----:B------:R-:W-:Y:S05]  /*0290*/  @!P0 BRA `(.L_x_3) ;  /* 0x0000000400b88947 */ /* 0x000fea0003800000 */
[----:B------:R-:W-:Y:S01]  /*02a0*/  LOP3.LUT R2, R2, 0xfffffffc, RZ, 0xc0, !PT ;  /* 0xfffffffc02027812 */ /* 0x000fe200078ec0ff */
[----:B------:R-:W-:Y:S01]  /*02b0*/  BSSY.RELIABLE B0, `(.L_x_4) ;  /* 0x000005d000007945 */ /* 0x000fe20003800100 */
[----:B------:R-:W-:-:S03]  /*02c0*/  IMAD.MOV.U32 R7, RZ, RZ, RZ ;  /* 0x000000ffff077224 */ /* 0x000fc600078e00ff */
[----:B------:R-:W-:-:S05]  /*02d0*/  IMAD.MOV R2, RZ, RZ, -R2 ;  /* 0x000000ffff027224 */ /* 0x000fca00078e0a02 */
[----:B------:R-:W-:-:S13]  /*02e0*/  ISETP.GE.AND P0, PT, R2, RZ, PT ;  /* 0x000000ff0200720c */ /* 0x000fda0003f06270 */
[----:B------:R-:W-:Y:S05]  /*02f0*/  @P0 BRA `(.L_x_5) ;  /* 0x0000000400600947 */ /* 0x000fea0003800000 */
[----:B------:R-:W-:Y:S01]  /*0300*/  IADD3 R8, PT, PT, -R2, RZ, RZ ;  /* 0x000000ff02087210 */ /* 0x000fe20007ffe1ff */
[----:B------:R-:W-:Y:S01]  /*0310*/  BSSY.RECONVERGENT B3, `(.L_x_6) ;  /* 0x0000035000037945 */ /* 0x000fe20003800200 */
[----:B------:R-:W-:Y:S02]  /*0320*/  PLOP3.LUT P0, PT, PT, PT, PT, 0x80, 0x8 ;  /* 0x000000000008781c */ /* 0x000fe40003f0f070 */
[----:B------:R-:W-:-:S13]  /*0330*/  ISETP.GT.AND P1, PT, R8, 0xc, PT ;  /* 0x0000000c0800780c */ /* 0x000fda0003f24270 */
[----:B------:R-:W-:Y:S05]  /*0340*/  @!P1 BRA `(.L_x_7) ;  /* 0x0000000000c49947 */ /* 0x000fea0003800000 */
[----:B------:R-:W-:-:S13]  /*0350*/  PLOP3.LUT P0, PT, PT, PT, PT, 0x8, 0x80 ;  /* 0x000000000080781c */ /* 0x000fda0003f0e170 */
.L_x_8:
[----:B------:R-:W0:Y:S01]  /*0360*/  LDC.64 R14, c[0x0][0x388] ;  /* 0x0000e200ff0e7b82 */ /* 0x000e220000000a00 */
[----:B------:R-:W-:Y:S02]  /*0370*/  IMAD R13, R4, 0x4, R5 ;  /* 0x00000004040d7824 */ /* 0x000fe400078e0205 */
[----:B0-----:R-:W-:-:S04]  /*0380*/  IMAD.WIDE R8, R5, 0x4, R14 ;  /* 0x0000000405087825 */ /* 0x001fc800078e020e */
[----:B------:R-:W-:-:S04]  /*0390*/  IMAD.WIDE R10, R13, 0x4, R14 ;  /* 0x000000040d0a7825 */ /* 0x000fc800078e020e */
[C---:B------:R-:W-:Y:S01]  /*03a0*/  IMAD.WIDE R28, R4.reuse, 0x4, R8 ;  /* 0x00000004041c7825 */ /* 0x040fe200078e0208 */
[----:B------:R0:W2:Y:S03]  /*03b0*/  LDG.E R21, desc[UR6][R10.64] ;  /* 0x000000060a157981 */ /* 0x0000a6000c1e1900 */
[C---:B------:R-:W-:Y:S01]  /*03c0*/  IMAD R5, R4.reuse, 0x4, R13 ;  /* 0x0000000404057824 */ /* 0x040fe200078e020d */
[----:B------:R-:W3:Y:S01]  /*03d0*/  LDG.E R8, desc[UR6][R8.64] ;  /* 0x0000000608087981 */ /* 0x000ee2000c1e1900 */
[----:B------:R-:W-:-:S03]  /*03e0*/  IMAD.WIDE R18, R4, 0x4, R28 ;  /* 0x0000000404127825 */ /* 0x000fc600078e021c */
[----:B------:R-:W3:Y:S01]  /*03f0*/  LDG.E R28, desc[UR6][R28.64] ;  /* 0x000000061c1c7981 */ /* 0x000ee2000c1e1900 */
[----:B------:R-:W-:-:S03]  /*0400*/  IMAD.WIDE R24, R4, 0x4, R10 ;  /* 0x0000000404187825 */ /* 0x000fc600078e020a */
[----:B------:R-:W4:Y:S01]  /*0410*/  LDG.E R27, desc[UR6][R18.64] ;  /* 0x00000006121b7981 */ /* 0x000f22000c1e1900 */
[----:B------:R-:W-:Y:S01]  /*0420*/  IMAD.WIDE R22, R5, 0x4, R14 ;  /* 0x0000000405167825 */ /* 0x000fe200078e020e */
[C---:B------:R-:W-:Y:S02]  /*0430*/  LEA R5, R4.reuse, R5, 0x2 ;  /* 0x0000000504057211 */ /* 0x040fe400078e10ff */
[----:B------:R-:W2:Y:S01]  /*0440*/  LDG.E R20, desc[UR6][R24.64] ;  /* 0x0000000618147981 */ /* 0x000ea2000c1e1900 */
[----:B------:R-:W-:-:S03]  /*0450*/  IMAD.WIDE R16, R4, 0x4, R18 ;  /* 0x0000000404107825 */ /* 0x000fc600078e0212 */
[----:B------:R-:W5:Y:S01]  /*0460*/  LDG.E R9, desc[UR6][R22.64] ;  /* 0x0000000616097981 */ /* 0x000f62000c1e1900 */
[----:B0-----:R-:W-:-:S03]  /*0470*/  IMAD.WIDE R10, R4, 0x4, R24 ;  /* 0x00000004040a7825 */ /* 0x001fc600078e0218 */
[----:B------:R0:W4:Y:S01]  /*0480*/  LDG.E R26, desc[UR6][R16.64] ;  /* 0x00000006101a7981 */ /* 0x000122000c1e1900 */
[----:B------:R-:W-:-:S03]  /*0490*/  IMAD.WIDE R12, R4, 0x4, R22 ;  /* 0x00000004040c7825 */ /* 0x000fc600078e0216 */
[----:B------:R1:W5:Y:S01]  /*04a0*/  LDG.E R29, desc[UR6][R10.64] ;  /* 0x000000060a1d7981 */ /* 0x000362000c1e1900 */
[----:B------:R-:W-:-:S04]  /*04b0*/  IMAD.WIDE R14, R5, 0x4, R14 ;  /* 0x00000004050e7825 */ /* 0x000fc800078e020e */
[----:B0-----:R-:W-:-:S04]  /*04c0*/  IMAD.WIDE R16, R4, 0x4, R10 ;  /* 0x0000000404107825 */ /* 0x001fc800078e020a */
[C---:B------:R-:W-:Y:S02]  /*04d0*/  IMAD.WIDE R18, R4.reuse, 0x4, R12 ;  /* 0x0000000404127825 */ /* 0x040fe400078e020c */
[----:B------:R-:W5:Y:S02]  /*04e0*/  LDG.E R16, desc[UR6][R16.64] ;  /* 0x0000000610107981 */ /* 0x000f64000c1e1900 */
[C---:B------:R-:W-:Y:S02]  /*04f0*/  IMAD.WIDE R22, R4.reuse, 0x4, R14 ;  /* 0x0000000404167825 */ /* 0x040fe400078e020e */
[----:B------:R-:W5:Y:S02]  /*0500*/  LDG.E R12, desc[UR6][R12.64] ;  /* 0x000000060c0c7981 */ /* 0x000f64000c1e1900 */
[C---:B------:R-:W-:Y:S02]  /*0510*/  IMAD.WIDE R24, R4.reuse, 0x4, R18 ;  /* 0x0000000404187825 */ /* 0x040fe400078e0212 */
[----:B------:R-:W5:Y:S02]  /*0520*/  LDG.E R18, desc[UR6][R18.64] ;  /* 0x0000000612127981 */ /* 0x000f64000c1e1900 */
[----:B-1----:R-:W-:-:S02]  /*0530*/  IMAD.WIDE R10, R4, 0x4, R22 ;  /* 0x00000004040a7825 */ /* 0x002fc400078e0216 */
[----:B------:R-:W5:Y:S04]  /*0540*/  LDG.E R25, desc[UR6][R24.64] ;  /* 0x0000000618197981 */ /* 0x000f68000c1e1900 */
[----:B------:R0:W5:Y:S04]  /*0550*/  LDG.E R13, desc[UR6][R14.64] ;  /* 0x000000060e0d7981 */ /* 0x000168000c1e1900 */
[----:B------:R-:W5:Y:S01]  /*0560*/  LDG.E R22, desc[UR6][R22.64] ;  /* 0x0000000616167981 */ /* 0x000f62000c1e1900 */
[----:B0-----:R-:W-:-:S03]  /*0570*/  IMAD.WIDE R14, R4, 0x4, R10 ;  /* 0x00000004040e7825 */ /* 0x001fc600078e020a */
[----:B------:R-:W5:Y:S04]  /*0580*/  LDG.E R10, desc[UR6][R10.64] ;  /* 0x000000060a0a7981 */ /* 0x000f68000c1e1900 */
[----:B------:R-:W5:Y:S01]  /*0590*/  LDG.E R15, desc[UR6][R14.64] ;  /* 0x000000060e0f7981 */ /* 0x000f62000c1e1900 */
[----:B------:R-:W-:-:S05]  /*05a0*/  VIADD R2, R2, 0x10 ;  /* 0x0000001002027836 */ /* 0x000fca0000000000 */
[----:B------:R-:W-:Y:S02]  /*05b0*/  ISETP.GE.AND P1, PT, R2, -0xc, PT ;  /* 0xfffffff40200780c */ /* 0x000fe40003f26270 */
[----:B------:R-:W-:Y:S02]  /*05c0*/  LEA R5, R4, R5, 0x2 ;  /* 0x0000000504057211 */ /* 0x000fe400078e10ff */
[----:B---3--:R-:W-:-:S04]  /*05d0*/  IADD3 R8, PT, PT, R28, R8, R7 ;  /* 0x000000081c087210 */ /* 0x008fc80007ffe007 */
[----:B----4-:R-:W-:-:S04]  /*05e0*/  IADD3 R8, PT, PT, R26, R27, R8 ;  /* 0x0000001b1a087210 */ /* 0x010fc80007ffe008 */
[----:B--2---:R-:W-:-:S04]  /*05f0*/  IADD3 R8, PT, PT, R20, R21, R8 ;  /* 0x0000001514087210 */ /* 0x004fc80007ffe008 */
[----:B-----5:R-:W-:-:S04]  /*0600*/  IADD3 R8, PT, PT, R16, R29, R8 ;  /* 0x0000001d10087210 */ /* 0x020fc80007ffe008 */
[----:B------:R-:W-:-:S04]  /*0610*/  IADD3 R8, PT, PT, R12, R9, R8 ;  /* 0x000000090c087210 */ /* 0x000fc80007ffe008 */
[----:B------:R-:W-:-:S04]  /*0620*/  IADD3 R8, PT, PT, R25, R18, R8 ;  /* 0x0000001219087210 */ /* 0x000fc80007ffe008 */
[----:B------:R-:W-:-:S04]  /*0630*/  IADD3 R8, PT, PT, R22, R13, R8 ;  /* 0x0000000d16087210 */ /* 0x000fc80007ffe008 */
[----:B------:R-:W-:Y:S01]  /*0640*/  IADD3 R7, PT, PT, R15, R10, R8 ;  /* 0x0000000a0f077210 */ /* 0x000fe20007ffe008 */
[----:B------:R-:W-:Y:S06]  /*0650*/  @!P1 BRA `(.L_x_8) ;  /* 0xfffffffc00409947 */ /* 0x000fec000383ffff */
.L_x_7:
[----:B------:R-:W-:Y:S05]  /*0660*/  BSYNC.RECONVERGENT B3 ;  /* 0x0000000000037941 */ /* 0x000fea0003800200 */
.L_x_6:
[----:B------:R-:W-:Y:S01]  /*0670*/  IMAD.MOV R8, RZ, RZ, -R2 ;  /* 0x000000ffff087224 */ /* 0x000fe200078e0a02 */
[----:B------:R-:W-:Y:S04]  /*0680*/  BSSY.RECONVERGENT B3, `(.L_x_9) ;  /* 0x000001c000037945 */ /* 0x000fe80003800200 */
[----:B------:R-:W-:-:S13]  /*0690*/  ISETP.GT.AND P1, PT, R8, 0x4, PT ;  /* 0x000000040800780c */ /* 0x000fda0003f24270 */
[----:B------:R-:W-:Y:S05]  /*06a0*/  @!P1 BRA `(.L_x_10) ;  /* 0x0000000000649947 */ /* 0x000fea0003800000 */
[----:B------:R-:W0:Y:S02]  /*06b0*/  LDC.64 R12, c[0x0][0x388] ;  /* 0x0000e200ff0c7b82 */ /* 0x000e240000000a00 */
[----:B0-----:R-:W-:Y:S01]  /*06c0*/  IMAD.WIDE R22, R5, 0x4, R12 ;  /* 0x0000000405167825 */ /* 0x001fe200078e020c */
[----:B------:R-:W-:-:S03]  /*06d0*/  LEA R5, R4, R5, 0x2 ;  /* 0x0000000504057211 */ /* 0x000fc600078e10ff */
[----:B------:R-:W-:Y:S02]  /*06e0*/  IMAD.WIDE R14, R4, 0x4, R22 ;  /* 0x00000004040e7825 */ /* 0x000fe400078e0216 */
[----:B------:R-:W2:Y:S02]  /*06f0*/  LDG.E R22, desc[UR6][R22.64] ;  /* 0x0000000616167981 */ /* 0x000ea4000c1e1900 */
[----:B------:R-:W-:-:S04]  /*0700*/  IMAD.WIDE R12, R5, 0x4, R12 ;  /* 0x00000004050c7825 */ /* 0x000fc800078e020c */
[C---:B------:R-:W-:Y:S02]  /*0710*/  IMAD.WIDE R10, R4.reuse, 0x4, R14 ;  /* 0x00000004040a7825 */ /* 0x040fe400078e020e */
[----:B------:R-:W2:Y:S02]  /*0720*/  LDG.E R14, desc[UR6][R14.64] ;  /* 0x000000060e0e7981 */ /* 0x000ea4000c1e1900 */
[C---:B------:R-:W-:Y:S02]  /*0730*/  IMAD.WIDE R8, R4.reuse, 0x4, R12 ;  /* 0x0000000404087825 */ /* 0x040fe400078e020c */
[----:B------:R-:W3:Y:S02]  /*0740*/  LDG.E R13, desc[UR6][R12.64] ;  /* 0x000000060c0d7981 */ /* 0x000ee4000c1e1900 */
[C---:B------:R-:W-:Y:S02]  /*0750*/  IMAD.WIDE R16, R4.reuse, 0x4, R10 ;  /* 0x0000000404107825 */ /* 0x040fe400078e020a */
[----:B------:R-:W4:Y:S02]  /*0760*/  LDG.E R11, desc[UR6][R10.64] ;  /* 0x000000060a0b7981 */ /* 0x000f24000c1e1900 */
[----:B------:R-:W-:-:S02]  /*0770*/  IMAD.WIDE R18, R4, 0x4, R8 ;  /* 0x0000000404127825 */ /* 0x000fc400078e0208 */
[----:B------:R-:W4:Y:S02]  /*0780*/  LDG.E R16, desc[UR6][R16.64] ;  /* 0x0000000610107981 */ /* 0x000f24000c1e1900 */
[----:B------:R-:W-:Y:S02]  /*0790*/  IMAD.WIDE R20, R4, 0x4, R18 ;  /* 0x0000000404147825 */ /* 0x000fe400078e0212 */
[----:B------:R-:W3:Y:S04]  /*07a0*/  LDG.E R8, desc[UR6][R8.64] ;  /* 0x0000000608087981 */ /* 0x000ee8000c1e1900 */
[----:B------:R-:W5:Y:S04]  /*07b0*/  LDG.E R19, desc[UR6][R18.64] ;  /* 0x0000000612137981 */ /* 0x000f68000c1e1900 */
[----:B------:R-:W5:Y:S01]  /*07c0*/  LDG.E R20, desc[UR6][R20.64] ;  /* 0x0000000614147981 */ /* 0x000f62000c1e1900 */
[----:B------:R-:W-:Y:S01]  /*07d0*/  PLOP3.LUT P0, PT, PT, PT, PT, 0x8, 0x80 ;  /* 0x000000000080781c */ /* 0x000fe20003f0e170 */
[----:B------:R-:W-:Y:S01]  /*07e0*/  VIADD R2, R2, 0x8 ;  /* 0x0000000802027836 */ /* 0x000fe20000000000 */
[----:B------:R-:W-:-:S02]  /*07f0*/  LEA R5, R4, R5, 0x2 ;  /* 0x0000000504057211 */ /* 0x000fc400078e10ff */
[----:B--2---:R-:W-:-:S04]  /*0800*/  IADD3 R22, PT, PT, R14, R22, R7 ;  /* 0x000000160e167210 */ /* 0x004fc80007ffe007 */
[----:B----4-:R-:W-:-:S04]  /*0810*/  IADD3 R22, PT, PT, R16, R11, R22 ;  /* 0x0000000b10167210 */ /* 0x010fc80007ffe016 */
[----:B---3--:R-:W-:-:S04]  /*0820*/  IADD3 R22, PT, PT, R8, R13, R22 ;  /* 0x0000000d08167210 */ /* 0x008fc80007ffe016 */
[----:B-----5:R-:W-:-:S07]  /*0830*/  IADD3 R7, PT, PT, R20, R19, R22 ;  /* 0x0000001314077210 */ /* 0x020fce0007ffe016 */
.L_x_10:
[----:B------:R-:W-:Y:S05]  /*0840*/  BSYNC.RECONVERGENT B3 ;  /* 0x0000000000037941 */ /* 0x000fea0003800200 */
.L_x_9:
[----:B------:R-:W-:-:S13]  /*0850*/  ISETP.NE.OR P0, PT, R2, RZ, P0 ;  /* 0x000000ff0200720c */ /* 0x000fda0000705670 */
[----:B------:R-:W-:Y:S05]  /*0860*/  @!P0 BREAK.RELIABLE B0 ;  /* 0x0000000000008942 */ /* 0x000fea0003800100 */
[----:B------:R-:W-:Y:S05]  /*0870*/  @!P0 BRA `(.L_x_3) ;  /* 0x0000000000408947 */ /* 0x000fea0003800000 */
.L_x_5:
[----:B------:R-:W-:Y:S05]  /*0880*/  BSYNC.RELIABLE B0 ;  /* 0x0000000000007941 */ /* 0x000fea0003800100 */
.L_x_4:
[----:B------:R-:W0:Y:S02]  /*0890*/  LDC.64 R8, c[0x0][0x388] ;  /* 0x0000e200ff087b82 */ /* 0x000e240000000a00 */
[----:B0-----:R-:W-:-:S04]  /*08a0*/  IMAD.WIDE R8, R5, 0x4, R8 ;  /* 0x0000000405087825 */ /* 0x001fc800078e0208 */
[C---:B------:R-:W-:Y:S02]  /*08b0*/  IMAD.WIDE R10, R4.reuse, 0x4, R8 ;  /* 0x00000004040a7825 */ /* 0x040fe400078e0208 */
[----:B------:R-:W2:Y:S02]  /*08c0*/  LDG.E R8, desc[UR6][R8.64] ;  /* 0x0000000608087981 */ /* 0x000ea4000c1e1900 */
[C---:B------:R-:W-:Y:S02]  /*08d0*/  IMAD.WIDE R12, R4.reuse, 0x4, R10 ;  /* 0x00000004040c7825 */ /* 0x040fe400078e020a */
[----:B------:R-:W2:Y:S02]  /*08e0*/  LDG.E R10, desc[UR6][R10.64] ;  /* 0x000000060a0a7981 */ /* 0x000ea4000c1e1900 */
[----:B------:R-:W-:Y:S02]  /*08f0*/  IMAD.WIDE R14, R4, 0x4, R12 ;  /* 0x00000004040e7825 */ /* 0x000fe400078e020c */
[----:B------:R-:W3:Y:S04]  /*0900*/  LDG.E R12, desc[UR6][R12.64] ;  /* 0x000000060c0c7981 */ /* 0x000ee8000c1e1900 */
[----:B------:R-:W3:Y:S01]  /*0910*/  LDG.E R14, desc[UR6][R14.64] ;  /* 0x000000060e0e7981 */ /* 0x000ee2000c1e1900 */
[----:B------:R-:W-:-:S05]  /*0920*/  VIADD R2, R2, 0x4 ;  /* 0x0000000402027836 */ /* 0x000fca0000000000 */
[----:B------:R-:W-:Y:S02]  /*0930*/  ISETP.NE.AND P0, PT, R2, RZ, PT ;  /* 0x000000ff0200720c */ /* 0x000fe40003f05270 */
[----:B------:R-:W-:Y:S02]  /*0940*/  LEA R5, R4, R5, 0x2 ;  /* 0x0000000504057211 */ /* 0x000fe400078e10ff */
[----:B--2---:R-:W-:-:S04]  /*0950*/  IADD3 R7, PT, PT, R10, R8, R7 ;  /* 0x000000080a077210 */ /* 0x004fc80007ffe007 */
[----:B---3--:R-:W-:-:S05]  /*0960*/  IADD3 R7, PT, PT, R14, R12, R7 ;  /* 0x0000000c0e077210 */ /* 0x008fca0007ffe007 */
[----:B------:R-:W-:Y:S05]  /*0970*/  @P0 BRA `(.L_x_4) ;  /* 0xfffffffc00c40947 */ /* 0x000fea000383ffff */
.L_x_3:
[----:B------:R-:W-:Y:S05]  /*0980*/  BSYNC.RECONVERGENT B1 ;  /* 0x0000000000017941 */ /* 0x000fea0003800200 */
.L_x_2:
[----:B------:R-:W-:-:S13]  /*0990*/  ISETP.NE.AND P0, PT, R6, RZ, PT ;  /* 0x000000ff0600720c */ /* 0x000fda0003f05270 */
[----:B------:R-:W-:Y:S05]  /*09a0*/  @!P0 BRA `(.L_x_1) ;  /* 0x0000000000248947 */ /* 0x000fea0003800000 */
[----:B------:R-:W0:Y:S01]  /*09b0*/  LDC.64 R8, c[0x0][0x388] ;  /* 0x0000e200ff087b82 */ /* 0x000e220000000a00 */
[----:B------:R-:W-:-:S07]  /*09c0*/  IMAD.MOV R6, RZ, RZ, -R6 ;  /* 0x000000ffff067224 */ /* 0x000fce00078e0a06 */
.L_x_11:
[----:B0-----:R-:W-:-:S06]  /*09d0*/  IMAD.WIDE R10, R5, 0x4, R8 ;  /* 0x00000004050a7825 */ /* 0x001fcc00078e0208 */
[----:B------:R-:W2:Y:S01]  /*09e0*/  LDG.E R10, desc[UR6][R10.64] ;  /* 0x000000060a0a7981 */ /* 0x000ea2000c1e1900 */
[----:B------:R-:W-:Y:S01]  /*09f0*/  IADD3 R6, PT, PT, R6, 0x1, RZ ;  /* 0x0000000106067810 */ /* 0x000fe20007ffe0ff */
[----:B------:R-:W-:-:S03]  /*0a00*/  IMAD.IADD R5, R4, 0x1, R5 ;  /* 0x0000000104057824 */ /* 0x000fc600078e0205 */
[----:B------:R-:W-:Y:S02]  /*0a10*/  ISETP.NE.AND P0, PT, R6, RZ, PT ;  /* 0x000000ff0600720c */ /* 0x000fe40003f05270 */
[----:B--2---:R-:W-:-:S11]  /*0a20*/  IADD3 R7, PT, PT, R10, R7, RZ ;  /* 0x000000070a077210 */ /* 0x004fd60007ffe0ff */
[----:B------:R-:W-:Y:S05]  /*0a30*/  @P0 BRA `(.L_x_11) ;  /* 0xfffffffc00e40947 */ /* 0x000fea000383ffff */
.L_x_1:
[----:B------:R-:W-:Y:S05]  /*0a40*/  BSYNC.RECONVERGENT B2 ;  /* 0x0000000000027941 */ /* 0x000fea0003800200 */
.L_x_0:
[----:B------:R-:W-:Y:S05]  /*0a50*/  WARPSYNC.ALL ;  /* 0x0000000000007948 */ /* 0x000fea0003800000 */
[----:B------:R-:W0:Y:S01]  /*0a60*/  S2UR UR5, SR_CgaCtaId ;  /* 0x00000000000579c3 */ /* 0x000e220000008800 */
[----:B------:R-:W-:Y:S01]  /*0a70*/  UMOV UR4, 0x400 ;  /* 0x0000040000047882 */ /* 0x000fe20000000000 */
[C---:B------:R-:W-:Y:S02]  /*0a80*/  ISETP.GT.U32.AND P0, PT, R0.reuse, 0x1f, PT ;  /* 0x0000001f0000780c */ /* 0x040fe40003f04070 */
[----:B------:R-:W-:Y:S01]  /*0a90*/  ISETP.GT.U32.AND P1, PT, R0, 0xf, PT ;  /* 0x0000000f0000780c */ /* 0x000fe20003f24070 */
[----:B0-----:R-:W-:-:S06]  /*0aa0*/  ULEA UR4, UR5, UR4, 0x18 ;  /* 0x0000000405047291 */ /* 0x001fcc000f8ec0ff */
[----:B------:R-:W-:-:S05]  /*0ab0*/  LEA R2, R0, UR4, 0x2 ;  /* 0x0000000400027c11 */ /* 0x000fca000f8e10ff */
[----:B------:R-:W-:Y:S01]  /*0ac0*/  STS [R2], R7 ;  /* 0x0000000702007388 */ /* 0x000fe20000000800 */
[----:B------:R-:W-:Y:S06]  /*0ad0*/  BAR.SYNC.DEFER_BLOCKING 0x0 ;  /* 0x0000000000007b1d */ /* 0x000fec0000010000 */
[----:B------:R-:W-:Y:S04]  /*0ae0*/  @!P0 LDS R4, [R2+0x80] ;  /* 0x0000800002048984 */ /* 0x000fe80000000800 */
[----:B------:R-:W0:Y:S02]  /*0af0*/  @!P0 LDS R5, [R2] ;  /* 0x0000000002058984 */ /* 0x000e240000000800 */
[----:B0-----:R-:W-:-:S05]  /*0b00*/  @!P0 IMAD.IADD R5, R4, 0x1, R5 ;  /* 0x0000000104058824 */ /* 0x001fca00078e0205 */
[----:B------:R-:W-:Y:S01]  /*0b10*/  @!P0 STS [R2], R5 ;  /* 0x0000000502008388 */ /* 0x000fe20000000800 */
[----:B------:R-:W-:Y:S01]  /*0b20*/  BAR.SYNC.DEFER_BLOCKING 0x0 ;  /* 0x0000000000007b1d */ /* 0x000fe20000010000 */
[----:B------:R-:W-:-:S05]  /*0b30*/  ISETP.GT.U32.AND P0, PT, R0, 0x7, PT ;  /* 0x000000070000780c */ /* 0x000fca0003f04070 */
[----:B------:R-:W-:Y:S04]  /*0b40*/  @!P1 LDS R4, [R2+0x40] ;  /* 0x0000400002049984 */ /* 0x000fe80000000800 */
[----:B------:R-:W0:Y:S02]  /*0b50*/  @!P1 LDS R9, [R2] ;  /* 0x0000000002099984 */ /* 0x000e240000000800 */
[----:B0-----:R-:W-:-:S05]  /*0b60*/  @!P1 IADD3 R9, PT, PT, R4, R9, RZ ;  /* 0x0000000904099210 */ /* 0x001fca0007ffe0ff */
[----:B------:R-:W-:Y:S01]  /*0b70*/  @!P1 STS [R2], R9 ;  /* 0x0000000902009388 */ /* 0x000fe20000000800 */
[----:B------:R-:W-:Y:S01]  /*0b80*/  BAR.SYNC.DEFER_BLOCKING 0x0 ;  /* 0x0000000000007b1d */ /* 0x000fe20000010000 */
[----:B------:R-:W-:-:S05]  /*0b90*/  ISETP.GT.U32.AND P1, PT, R0, 0x3, PT ;  /* 0x000000030000780c */ /* 0x000fca0003f24070 */
        /* <DEDUP_REMOVED lines=11> */
[----:B------:R-:W-:-:S05]  /*0c50*/  ISETP.NE.AND P1, PT, R0, RZ, PT ;  /* 0x000000ff0000720c */ /* 0x000fca0003f25270 */
[----:B------:R-:W-:Y:S04]  /*0c60*/  @!P0 LDS R4, [R2+0x8] ;  /* 0x0000080002048984 */ /* 0x000fe80000000800 */
[----:B------:R-:W0:Y:S02]  /*0c70*/  @!P0 LDS R9, [R2] ;  /* 0x0000000002098984 */ /* 0x000e240000000800 */
[----:B0-----:R-:W-:-:S05]  /*0c80*/  @!P0 IMAD.IADD R9, R4, 0x1, R9 ;  /* 0x0000000104098824 */ /* 0x001fca00078e0209 */
[----:B------:R-:W-:Y:S01]  /*0c90*/  @!P0 STS [R2], R9 ;  /* 0x0000000902008388 */ /* 0x000fe20000000800 */
[----:B------:R-:W-:Y:S06]  /*0ca0*/  BAR.SYNC.DEFER_BLOCKING 0x0 ;  /* 0x0000000000007b1d */ /* 0x000fec0000010000 */
[----:B------:R-:W-:Y:S04]  /*0cb0*/  @!P1 LDS R0, [UR4+0x4] ;  /* 0x00000404ff009984 */ /* 0x000fe80008000800 */
[----:B------:R-:W0:Y:S02]  /*0cc0*/  @!P1 LDS R7, [R2] ;  /* 0x0000000002079984 */ /* 0x000e240000000800 */
[----:B0-----:R-:W-:-:S05]  /*0cd0*/  @!P1 IADD3 R7, PT, PT, R0, R7, RZ ;  /* 0x0000000700079210 */ /* 0x001fca0007ffe0ff */
[----:B------:R0:W-:Y:S01]  /*0ce0*/  @!P1 STS [R2], R7 ;  /* 0x0000000702009388 */ /* 0x0001e20000000800 */
[----:B------:R-:W-:Y:S06]  /*0cf0*/  BAR.SYNC.DEFER_BLOCKING 0x0 ;  /* 0x0000000000007b1d */ /* 0x000fec0000010000 */
[----:B------:R-:W-:Y:S05]  /*0d00*/  @P1 EXIT ;  /* 0x000000000000194d */ /* 0x000fea0003800000 */
[----:B0-----:R-:W0:Y:S01]  /*0d10*/  LDS R7, [UR4] ;  /* 0x00000004ff077984 */ /* 0x001e220008000800 */
[----:B------:R-:W1:Y:S02]  /*0d20*/  LDC.64 R4, c[0x0][0x380] ;  /* 0x0000e000ff047b82 */ /* 0x000e640000000a00 */
[----:B-1----:R-:W-:-:S05]  /*0d30*/  IMAD.WIDE.U32 R2, R3, 0x4, R4 ;  /* 0x0000000403027825 */ /* 0x002fca00078e0004 */
[----:B0-----:R-:W-:Y:S01]  /*0d40*/  STG.E desc[UR6][R2.64], R7 ;  /* 0x0000000702007986 */ /* 0x001fe2000c101906 */
[----:B------:R-:W-:Y:S05]  /*0d50*/  EXIT ;  /* 0x000000000000794d */ /* 0x000fea0003800000 */
.L_x_12:
[----:B------:R-:W-:-:S00]  /*0d60*/  BRA `(.L_x_12) ;  /* 0xfffffffc00fc7947 */ /* 0x000fc0000383ffff */
[----:B------:R-:W-:-:S00]  /*0d70*/  NOP ;  /* 0x0000000000007918 */ /* 0x000fc00000000000 */
        /* <DEDUP_REMOVED lines=8> */
.L_x_14:


//--------------------- .text._Z7gpu_sumPiS_i     --------------------------
	.section	.text._Z7gpu_sumPiS_i,"ax",@progbits
	.align	128
        .global         _Z7gpu_sumPiS_i
        .type           _Z7gpu_sumPiS_i,@function
        .size           _Z7gpu_sumPiS_i,(.L_x_15 - _Z7gpu_sumPiS_i)
        .other          _Z7gpu_sumPiS_i,@"STO_CUDA_ENTRY STV_DEFAULT"
_Z7gpu_sumPiS_i:
.text._Z7gpu_sumPiS_i:
[----:B------:R-:W-:Y:S01]  /*0000*/  LDC R1, c[0x0][0x37c] ;  /* 0x0000df00ff017b82 */ /* 0x000fe20000000800 */
[----:B------:R-:W-:Y:S05]  /*0010*/  BPT.TRAP 0x1 ;  /* 0x000000040000795c */ /* 0x000fea0000300000 */
.L_x_13:
        /* <DEDUP_REMOVED lines=14> */
.L_x_15:


//--------------------- .nv.shared._Z8SumArrayPiS_ --------------------------
	.section	.nv.shared._Z8SumArrayPiS_,"aw",@nobits
	.sectionflags	@""
	.align	4
.nv.shared._Z8SumArrayPiS_:
	.zero		1280


//--------------------- .nv.shared.reserved.0     --------------------------
	.section	.nv.shared.reserved.0,"aw",@nobits
	.weak		__nv_reservedSMEM_offset_0_alias
	.size		__nv_reservedSMEM_offset_0_alias, 0, 64
	.other		__nv_reservedSMEM_offset_0_alias,@"STO_CUDA_RESERVED_SHARED STV_DEFAULT"
__nv_reservedSMEM_offset_0_alias:
	.zero		0
	.zero		64


//--------------------- .nv.constant0._Z8SumArrayPiS_ --------------------------
	.section	.nv.constant0._Z8SumArrayPiS_,"a",@progbits
	.sectionflags	@""
	.align	4
.nv.constant0._Z8SumArrayPiS_:
	.zero		912


//--------------------- .nv.constant0._Z7gpu_sumPiS_i --------------------------
	.section	.nv.constant0._Z7gpu_sumPiS_i,"a",@progbits
	.sectionflags	@""
	.align	4
.nv.constant0._Z7gpu_sumPiS_i:
	.zero		916


//--------------------- SYMBOLS --------------------------

	.type		.nv.reservedSmem.offset0,@object
	.size		.nv.reservedSmem.offset0,0x4
	.type		.nv.reservedSmem.cap,@object
	.size		.nv.reservedSmem.cap,0x4
